//
// Generated by NVIDIA NVVM Compiler
//
// Compiler Build ID: CL-36424714
// Cuda compilation tools, release 13.0, V13.0.88
// Based on NVVM 20.0.0
//

.version 9.0
.target sm_100
.address_size 64

	// .globl	_Z3GPUPiS_iiiii
.global .align 4 .u32 dist = 4;

.visible .entry _Z3GPUPiS_iiiii(
	.param .u64 .ptr .align 1 _Z3GPUPiS_iiiii_param_0,
	.param .u64 .ptr .align 1 _Z3GPUPiS_iiiii_param_1,
	.param .u32 _Z3GPUPiS_iiiii_param_2,
	.param .u32 _Z3GPUPiS_iiiii_param_3,
	.param .u32 _Z3GPUPiS_iiiii_param_4,
	.param .u32 _Z3GPUPiS_iiiii_param_5,
	.param .u32 _Z3GPUPiS_iiiii_param_6
)
{
	.reg .pred 	%p<10>;
	.reg .b32 	%r<130>;
	.reg .b64 	%rd<15>;

	ld.param.u64 	%rd5, [_Z3GPUPiS_iiiii_param_0];
	ld.param.u64 	%rd4, [_Z3GPUPiS_iiiii_param_1];
	ld.param.u32 	%r40, [_Z3GPUPiS_iiiii_param_2];
	ld.param.u32 	%r42, [_Z3GPUPiS_iiiii_param_4];
	ld.param.u32 	%r41, [_Z3GPUPiS_iiiii_param_5];
	ld.param.u32 	%r43, [_Z3GPUPiS_iiiii_param_6];
	cvta.to.global.u64 	%rd1, %rd5;
	mov.u32 	%r44, %ctaid.x;
	mad.lo.s32 	%r45, %r40, %r44, %r43;
	mov.u32 	%r46, %tid.x;
	add.s32 	%r115, %r45, %r46;
	add.s32 	%r2, %r45, %r42;
	setp.ge.s32 	%p1, %r115, %r2;
	@%p1 bra 	$L__BB0_15;
	cvta.to.global.u64 	%rd2, %rd4;
$L__BB0_2:
	ld.global.u32 	%r4, [dist];
	setp.lt.s32 	%p2, %r4, 0;
	mov.b32 	%r123, 0;
	@%p2 bra 	$L__BB0_14;
	neg.s32 	%r5, %r4;
	shl.b32 	%r49, %r4, 1;
	and.b32  	%r6, %r49, 14;
	and.b32  	%r7, %r49, 6;
	and.b32  	%r8, %r4, 1;
	and.b32  	%r50, %r49, -16;
	neg.s32 	%r9, %r50;
	sub.s32 	%r10, %r115, %r4;
	mov.b32 	%r123, 0;
	mov.u32 	%r116, %r5;
$L__BB0_4:
	setp.lt.u32 	%p3, %r4, 8;
	mul.lo.s32 	%r13, %r116, %r40;
	add.s32 	%r14, %r13, %r115;
	mov.u32 	%r122, %r5;
	@%p3 bra 	$L__BB0_7;
	add.s32 	%r118, %r10, %r13;
	mov.u32 	%r119, %r9;
	mov.u32 	%r122, %r5;
$L__BB0_6:
	.pragma "nounroll";
	mul.wide.s32 	%rd6, %r118, 4;
	add.s64 	%rd7, %rd1, %rd6;
	ld.global.u32 	%r51, [%rd7];
	add.s32 	%r52, %r51, %r123;
	ld.global.u32 	%r53, [%rd7+4];
	add.s32 	%r54, %r53, %r52;
	ld.global.u32 	%r55, [%rd7+8];
	add.s32 	%r56, %r55, %r54;
	ld.global.u32 	%r57, [%rd7+12];
	add.s32 	%r58, %r57, %r56;
	ld.global.u32 	%r59, [%rd7+16];
	add.s32 	%r60, %r59, %r58;
	ld.global.u32 	%r61, [%rd7+20];
	add.s32 	%r62, %r61, %r60;
	ld.global.u32 	%r63, [%rd7+24];
	add.s32 	%r64, %r63, %r62;
	ld.global.u32 	%r65, [%rd7+28];
	add.s32 	%r66, %r65, %r64;
	ld.global.u32 	%r67, [%rd7+32];
	add.s32 	%r68, %r67, %r66;
	ld.global.u32 	%r69, [%rd7+36];
	add.s32 	%r70, %r69, %r68;
	ld.global.u32 	%r71, [%rd7+40];
	add.s32 	%r72, %r71, %r70;
	ld.global.u32 	%r73, [%rd7+44];
	add.s32 	%r74, %r73, %r72;
	ld.global.u32 	%r75, [%rd7+48];
	add.s32 	%r76, %r75, %r74;
	ld.global.u32 	%r77, [%rd7+52];
	add.s32 	%r78, %r77, %r76;
	ld.global.u32 	%r79, [%rd7+56];
	add.s32 	%r80, %r79, %r78;
	ld.global.u32 	%r81, [%rd7+60];
	add.s32 	%r123, %r81, %r80;
	add.s32 	%r122, %r122, 16;
	add.s32 	%r119, %r119, 16;
	add.s32 	%r118, %r118, 16;
	setp.ne.s32 	%p4, %r119, 0;
	@%p4 bra 	$L__BB0_6;
$L__BB0_7:
	setp.lt.u32 	%p5, %r6, 7;
	@%p5 bra 	$L__BB0_9;
	add.s32 	%r82, %r14, %r122;
	mul.wide.s32 	%rd8, %r82, 4;
	add.s64 	%rd9, %rd1, %rd8;
	ld.global.u32 	%r83, [%rd9];
	add.s32 	%r84, %r83, %r123;
	ld.global.u32 	%r85, [%rd9+4];
	add.s32 	%r86, %r85, %r84;
	ld.global.u32 	%r87, [%rd9+8];
	add.s32 	%r88, %r87, %r86;
	ld.global.u32 	%r89, [%rd9+12];
	add.s32 	%r90, %r89, %r88;
	ld.global.u32 	%r91, [%rd9+16];
	add.s32 	%r92, %r91, %r90;
	ld.global.u32 	%r93, [%rd9+20];
	add.s32 	%r94, %r93, %r92;
	ld.global.u32 	%r95, [%rd9+24];
	add.s32 	%r96, %r95, %r94;
	ld.global.u32 	%r97, [%rd9+28];
	add.s32 	%r123, %r97, %r96;
	add.s32 	%r122, %r122, 8;
$L__BB0_9:
	setp.lt.u32 	%p6, %r7, 3;
	@%p6 bra 	$L__BB0_11;
	add.s32 	%r98, %r14, %r122;
	mul.wide.s32 	%rd10, %r98, 4;
	add.s64 	%rd11, %rd1, %rd10;
	ld.global.u32 	%r99, [%rd11];
	add.s32 	%r100, %r99, %r123;
	ld.global.u32 	%r101, [%rd11+4];
	add.s32 	%r102, %r101, %r100;
	ld.global.u32 	%r103, [%rd11+8];
	add.s32 	%r104, %r103, %r102;
	ld.global.u32 	%r105, [%rd11+12];
	add.s32 	%r123, %r105, %r104;
	add.s32 	%r122, %r122, 4;
$L__BB0_11:
	setp.eq.s32 	%p7, %r8, 0;
	add.s32 	%r106, %r14, %r122;
	mul.wide.s32 	%rd12, %r106, 4;
	add.s64 	%rd3, %rd1, %rd12;
	ld.global.u32 	%r107, [%rd3];
	add.s32 	%r123, %r107, %r123;
	@%p7 bra 	$L__BB0_13;
	ld.global.u32 	%r108, [%rd3+4];
	add.s32 	%r109, %r108, %r123;
	ld.global.u32 	%r110, [%rd3+8];
	add.s32 	%r123, %r110, %r109;
$L__BB0_13:
	add.s32 	%r37, %r116, 1;
	setp.ne.s32 	%p8, %r116, %r4;
	mov.u32 	%r116, %r37;
	@%p8 bra 	$L__BB0_4;
$L__BB0_14:
	shl.b32 	%r111, %r4, 1;
	or.b32  	%r112, %r111, 1;
	div.s32 	%r113, %r123, %r112;
	div.s32 	%r114, %r113, %r112;
	mul.wide.s32 	%rd13, %r115, 4;
	add.s64 	%rd14, %rd2, %rd13;
	st.global.u32 	[%rd14], %r114;
	add.s32 	%r115, %r115, %r41;
	setp.lt.s32 	%p9, %r115, %r2;
	@%p9 bra 	$L__BB0_2;
$L__BB0_15:
	membar.gl;
	ret;

}


// ===== COMPILED SASS (sm_100) =====

	.target	sm_100

	.elftype	@"ET_EXEC"


//--------------------- .note.nv.tkinfo           --------------------------
	.section	.note.nv.tkinfo,"",@"SHT_NOTE"
	.sectionflags	@"SHF_NOTE_NV_TKINFO"
	.tkinfo
        /*0018*/ 	.word	0x00000002
        /*0030*/ 	.string	""
        /*0030*/ 	.string	"ptxas"
        /*0030*/ 	.string	"Cuda compilation tools, release 13.0, V13.0.88"
        /*0030*/ 	.string	"Build cuda_13.0.r13.0/compiler.36424714_0"
        /*0030*/ 	.string	"-arch sm_100 -m 64 "



//--------------------- .note.nv.cuinfo           --------------------------
	.section	.note.nv.cuinfo,"",@"SHT_NOTE"
	.sectionflags	@"SHF_NOTE_NV_CUINFO"
        /*0018*/ 	.short	0x0002
        /*001a*/ 	.short	0x0064
        /*001c*/ 	.short	0x0082
	.zero		2


//--------------------- .nv.info                  --------------------------
	.section	.nv.info,"",@"SHT_CUDA_INFO"
	.align	4


	//----- nvinfo : EIATTR_REGCOUNT
	.align		4
        /*0000*/ 	.byte	0x04, 0x2f
        /*0002*/ 	.short	(.L_2 - .L_1)
	.align		4
.L_1:
        /*0004*/ 	.word	index@(_Z3GPUPiS_iiiii)
        /*0008*/ 	.word	0x00000020


	//----- nvinfo : EIATTR_FRAME_SIZE
	.align		4
.L_2:
        /*000c*/ 	.byte	0x04, 0x11
        /*000e*/ 	.short	(.L_4 - .L_3)
	.align		4
.L_3:
        /*0010*/ 	.word	index@(_Z3GPUPiS_iiiii)
        /*0014*/ 	.word	0x00000000


	//----- nvinfo : EIATTR_MIN_STACK_SIZE
	.align		4
.L_4:
        /*0018*/ 	.byte	0x04, 0x12
        /*001a*/ 	.short	(.L_6 - .L_5)
	.align		4
.L_5:
        /*001c*/ 	.word	index@(_Z3GPUPiS_iiiii)
        /*0020*/ 	.word	0x00000000
.L_6:


//--------------------- .nv.compat                --------------------------
	.section	.nv.compat,"",@"SHT_CUDA_COMPAT_INFO"
	.align	4
        /*0000*/ 	.byte	0x02, 0x09, 0x00, 0x00, 0x02, 0x02, 0x01, 0x00, 0x02, 0x05, 0x05, 0x00, 0x03, 0x07, 0x01, 0x01
        /*0010*/ 	.byte	0x02, 0x03, 0x00, 0x00, 0x02, 0x06, 0x01, 0x00, 0x04, 0x0b, 0x08, 0x00, 0x09, 0x00, 0x00, 0x00
        /*0020*/ 	.byte	0x00, 0x00, 0x00, 0x00


//--------------------- .nv.info._Z3GPUPiS_iiiii  --------------------------
	.section	.nv.info._Z3GPUPiS_iiiii,"",@"SHT_CUDA_INFO"
	.sectionflags	@""
	.align	4


	//----- nvinfo : EIATTR_CUDA_API_VERSION
	.align		4
        /*0000*/ 	.byte	0x04, 0x37
        /*0002*/ 	.short	(.L_8 - .L_7)
.L_7:
        /*0004*/ 	.word	0x00000082


	//----- nvinfo : EIATTR_KPARAM_INFO
	.align		4
.L_8:
        /*0008*/ 	.byte	0x04, 0x17
        /*000a*/ 	.short	(.L_10 - .L_9)
.L_9:
        /*000c*/ 	.word	0x00000000
        /*0010*/ 	.short	0x0006
        /*0012*/ 	.short	0x0020
        /*0014*/ 	.byte	0x00, 0xf0, 0x11, 0x00


	//----- nvinfo : EIATTR_KPARAM_INFO
	.align		4
.L_10:
        /*0018*/ 	.byte	0x04, 0x17
        /*001a*/ 	.short	(.L_12 - .L_11)
.L_11:
        /*001c*/ 	.word	0x00000000
        /*0020*/ 	.short	0x0005
        /*0022*/ 	.short	0x001c
        /*0024*/ 	.byte	0x00, 0xf0, 0x11, 0x00


	//----- nvinfo : EIATTR_KPARAM_INFO
	.align		4
.L_12:
        /*0028*/ 	.byte	0x04, 0x17
        /*002a*/ 	.short	(.L_14 - .L_13)
.L_13:
        /*002c*/ 	.word	0x00000000
        /*0030*/ 	.short	0x0004
        /*0032*/ 	.short	0x0018
        /*0034*/ 	.byte	0x00, 0xf0, 0x11, 0x00


	//----- nvinfo : EIATTR_KPARAM_INFO
	.align		4
.L_14:
        /*0038*/ 	.byte	0x04, 0x17
        /*003a*/ 	.short	(.L_16 - .L_15)
.L_15:
        /*003c*/ 	.word	0x00000000
        /*0040*/ 	.short	0x0003
        /*0042*/ 	.short	0x0014
        /*0044*/ 	.byte	0x00, 0xf0, 0x11, 0x00


	//----- nvinfo : EIATTR_KPARAM_INFO
	.align		4
.L_16:
        /*0048*/ 	.byte	0x04, 0x17
        /*004a*/ 	.short	(.L_18 - .L_17)
.L_17:
        /*004c*/ 	.word	0x00000000
        /*0050*/ 	.short	0x0002
        /*0052*/ 	.short	0x0010
        /*0054*/ 	.byte	0x00, 0xf0, 0x11, 0x00


	//----- nvinfo : EIATTR_KPARAM_INFO
	.align		4
.L_18:
        /*0058*/ 	.byte	0x04, 0x17
        /*005a*/ 	.short	(.L_20 - .L_19)
.L_19:
        /*005c*/ 	.word	0x00000000
        /*0060*/ 	.short	0x0001
        /*0062*/ 	.short	0x0008
        /*0064*/ 	.byte	0x00, 0xf5, 0x21, 0x00


	//----- nvinfo : EIATTR_KPARAM_INFO
	.align		4
.L_20:
        /*0068*/ 	.byte	0x04, 0x17
        /*006a*/ 	.short	(.L_22 - .L_21)
.L_21:
        /*006c*/ 	.word	0x00000000
        /*0070*/ 	.short	0x0000
        /*0072*/ 	.short	0x0000
        /*0074*/ 	.byte	0x00, 0xf5, 0x21, 0x00


	//----- nvinfo : EIATTR_SPARSE_MMA_MASK
	.align		4
.L_22:
        /*0078*/ 	.byte	0x03, 0x50
        /*007a*/ 	.short	0x0000


	//----- nvinfo : EIATTR_MAXREG_COUNT
	.align		4
        /*007c*/ 	.byte	0x03, 0x1b
        /*007e*/ 	.short	0x00ff


	//----- nvinfo : EIATTR_MERCURY_ISA_VERSION
	.align		4
        /*0080*/ 	.byte	0x03, 0x5f
        /*0082*/ 	.short	0x0101


	//----- nvinfo : EIATTR_VRC_CTA_INIT_COUNT
	.align		4
        /*0084*/ 	.byte	0x02, 0x4a
	.zero		1
	.zero		1


	//----- nvinfo : EIATTR_EXIT_INSTR_OFFSETS
	.align		4
        /*0088*/ 	.byte	0x04, 0x1c
        /*008a*/ 	.short	(.L_24 - .L_23)


	//   ....[0]....
.L_23:
        /*008c*/ 	.word	0x00000cc0


	//----- nvinfo : EIATTR_CRS_STACK_SIZE
	.align		4
.L_24:
        /*0090*/ 	.byte	0x04, 0x1e
        /*0092*/ 	.short	(.L_26 - .L_25)
.L_25:
        /*0094*/ 	.word	0x00000000


	//----- nvinfo : EIATTR_CBANK_PARAM_SIZE
	.align		4
.L_26:
        /*0098*/ 	.byte	0x03, 0x19
        /*009a*/ 	.short	0x0024


	//----- nvinfo : EIATTR_PARAM_CBANK
	.align		4
        /*009c*/ 	.byte	0x04, 0x0a
        /*009e*/ 	.short	(.L_28 - .L_27)
	.align		4
.L_27:
        /*00a0*/ 	.word	index@(.nv.constant0._Z3GPUPiS_iiiii)
        /*00a4*/ 	.short	0x0380
        /*00a6*/ 	.short	0x0024


	//----- nvinfo : EIATTR_SW_WAR
	.align		4
.L_28:
        /*00a8*/ 	.byte	0x04, 0x36
        /*00aa*/ 	.short	(.L_30 - .L_29)
.L_29:
        /*00ac*/ 	.word	0x00000008
.L_30:


//--------------------- .nv.callgraph             --------------------------
	.section	.nv.callgraph,"",@"SHT_CUDA_CALLGRAPH"
	.align	4
	.sectionentsize	8
	.align		4
        /*0000*/ 	.word	0x00000000
	.align		4
        /*0004*/ 	.word	0xffffffff
	.align		4
        /*0008*/ 	.word	0x00000000
	.align		4
        /*000c*/ 	.word	0xfffffffe
	.align		4
        /*0010*/ 	.word	0x00000000
	.align		4
        /*0014*/ 	.word	0xfffffffd
	.align		4
        /*0018*/ 	.word	0x00000000
	.align		4
        /*001c*/ 	.word	0xfffffffc


//--------------------- .nv.constant4             --------------------------
	.section	.nv.constant4,"a",@progbits
	.align	8
	.align		8
.nv.constant4:
        /*0000*/ 	.dword	dist


//--------------------- .text._Z3GPUPiS_iiiii     --------------------------
	.section	.text._Z3GPUPiS_iiiii,"ax",@progbits
	.align	128
        .global         _Z3GPUPiS_iiiii
        .type           _Z3GPUPiS_iiiii,@function
        .size           _Z3GPUPiS_iiiii,(.L_x_8 - _Z3GPUPiS_iiiii)
        .other          _Z3GPUPiS_iiiii,@"STO_CUDA_ENTRY STV_DEFAULT"
_Z3GPUPiS_iiiii:
.text._Z3GPUPiS_iiiii:
[----:B------:R-:W-:Y:S01]  /*0000*/  LDC R1, c[0x0][0x37c] ;  /* 0x0000df00ff017b82 */ /* 0x000fe20000000800 */
[----:B------:R-:W0:Y:S07]  /*0010*/  S2R R8, SR_TID.X ;  /* 0x0000000000087919 */ /* 0x000e2e0000002100 */
[----:B------:R-:W1:Y:S01]  /*0020*/  S2UR UR4, SR_CTAID.X ;  /* 0x00000000000479c3 */ /* 0x000e620000002500 */
[----:B------:R-:W1:Y:S01]  /*0030*/  LDCU UR5, c[0x0][0x390] ;  /* 0x00007200ff0577ac */ /* 0x000e620008000800 */
[----:B------:R-:W-:Y:S01]  /*0040*/  BSSY.RECONVERGENT B0, `(.L_x_0) ;  /* 0x00000c3000007945 */ /* 0x000fe20003800200 */
[----:B------:R-:W1:Y:S01]  /*0050*/  LDCU UR6, c[0x0][0x3a0] ;  /* 0x00007400ff0677ac */ /* 0x000e620008000800 */
[----:B------:R-:W2:Y:S01]  /*0060*/  LDCU UR7, c[0x0][0x398] ;  /* 0x00007300ff0777ac */ /* 0x000ea20008000800 */
[----:B-1----:R-:W-:-:S04]  /*0070*/  UIMAD UR4, UR4, UR5, UR6 ;  /* 0x00000005040472a4 */ /* 0x002fc8000f8e0206 */
[----:B--2---:R-:W-:Y:S02]  /*0080*/  UIADD3 UR5, UPT, UPT, UR4, UR7, URZ ;  /* 0x0000000704057290 */ /* 0x004fe4000fffe0ff */
[----:B0-----:R-:W-:-:S05]  /*0090*/  VIADD R8, R8, UR4 ;  /* 0x0000000408087c36 */ /* 0x001fca0008000000 */
[----:B------:R-:W-:-:S13]  /*00a0*/  ISETP.GE.AND P0, PT, R8, UR5, PT ;  /* 0x0000000508007c0c */ /* 0x000fda000bf06270 */
[----:B------:R-:W-:Y:S05]  /*00b0*/  @P0 BRA `(.L_x_1) ;  /* 0x0000000800ec0947 */ /* 0x000fea0003800000 */
[----:B------:R-:W0:Y:S02]  /*00c0*/  LDC.64 R14, c[0x0][0x358] ;  /* 0x0000d600ff0e7b82 */ /* 0x000e240000000a00 */
.L_x_6:
[----:B------:R-:W1:Y:S01]  /*00d0*/  LDC.64 R2, c[0x4][RZ] ;  /* 0x01000000ff027b82 */ /* 0x000e620000000a00 */
[----:B0-----:R-:W-:Y:S02]  /*00e0*/  R2UR UR6, R14 ;  /* 0x000000000e0672ca */ /* 0x001fe400000e0000 */
[----:B------:R-:W-:-:S13]  /*00f0*/  R2UR UR7, R15 ;  /* 0x000000000f0772ca */ /* 0x000fda00000e0000 */
[----:B-1----:R-:W2:Y:S01]  /*0100*/  LDG.E R9, desc[UR6][R2.64] ;  /* 0x0000000602097981 */ /* 0x002ea2000c1e1900 */
[----:B------:R-:W-:Y:S01]  /*0110*/  IMAD.MOV.U32 R0, RZ, RZ, RZ ;  /* 0x000000ffff007224 */ /* 0x000fe200078e00ff */
[----:B--2---:R-:W-:-:S13]  /*0120*/  ISETP.GE.AND P0, PT, R9, RZ, PT ;  /* 0x000000ff0900720c */ /* 0x004fda0003f06270 */
[----:B------:R-:W-:Y:S05]  /*0130*/  @!P0 BRA `(.L_x_2) ;  /* 0x0000000800108947 */ /* 0x000fea0003800000 */
[----:B------:R-:W-:Y:S02]  /*0140*/  IMAD.SHL.U32 R0, R9, 0x2, RZ ;  /* 0x0000000209007824 */ /* 0x000fe400078e00ff */
[--C-:B------:R-:W-:Y:S02]  /*0150*/  IMAD.MOV R10, RZ, RZ, -R9.reuse ;  /* 0x000000ffff0a7224 */ /* 0x100fe400078e0a09 */
[----:B------:R-:W-:Y:S01]  /*0160*/  IMAD.IADD R11, R8, 0x1, -R9 ;  /* 0x00000001080b7824 */ /* 0x000fe200078e0a09 */
[C---:B------:R-:W-:Y:S01]  /*0170*/  LOP3.LUT R12, R0.reuse, 0xfffffff0, RZ, 0xc0, !PT ;  /* 0xfffffff0000c7812 */ /* 0x040fe200078ec0ff */
[----:B------:R-:W-:Y:S01]  /*0180*/  IMAD.MOV.U32 R13, RZ, RZ, R10 ;  /* 0x000000ffff0d7224 */ /* 0x000fe200078e000a */
[C---:B------:R-:W-:Y:S02]  /*0190*/  LOP3.LUT R2, R0.reuse, 0xe, RZ, 0xc0, !PT ;  /* 0x0000000e00027812 */ /* 0x040fe400078ec0ff */
[----:B------:R-:W-:Y:S01]  /*01a0*/  LOP3.LUT R3, R0, 0x6, RZ, 0xc0, !PT ;  /* 0x0000000600037812 */ /* 0x000fe200078ec0ff */
[----:B------:R-:W-:Y:S01]  /*01b0*/  IMAD.MOV.U32 R0, RZ, RZ, RZ ;  /* 0x000000ffff007224 */ /* 0x000fe200078e00ff */
[----:B------:R-:W-:Y:S01]  /*01c0*/  ISETP.GE.U32.AND P0, PT, R2, 0x7, PT ;  /* 0x000000070200780c */ /* 0x000fe20003f06070 */
[----:B------:R-:W-:Y:S01]  /*01d0*/  IMAD.MOV R12, RZ, RZ, -R12 ;  /* 0x000000ffff0c7224 */ /* 0x000fe200078e0a0c */
[----:B------:R-:W-:-:S13]  /*01e0*/  ISETP.GE.U32.AND P1, PT, R3, 0x3, PT ;  /* 0x000000030300780c */ /* 0x000fda0003f26070 */
.L_x_5:
[----:B------:R-:W0:Y:S01]  /*01f0*/  LDCU UR4, c[0x0][0x390] ;  /* 0x00007200ff0477ac */ /* 0x000e220008000800 */
[----:B------:R-:W1:Y:S01]  /*0200*/  LDC.64 R2, c[0x0][0x380] ;  /* 0x0000e000ff027b82 */ /* 0x000e620000000a00 */
[----:B------:R-:W-:Y:S01]  /*0210*/  ISETP.GE.U32.AND P2, PT, R9, 0x8, PT ;  /* 0x000000080900780c */ /* 0x000fe20003f46070 */
[----:B------:R-:W-:Y:S02]  /*0220*/  IMAD.MOV.U32 R6, RZ, RZ, R10 ;  /* 0x000000ffff067224 */ /* 0x000fe400078e000a */
[----:B0-----:R-:W-:-:S10]  /*0230*/  IMAD R17, R13, UR4, R8 ;  /* 0x000000040d117c24 */ /* 0x001fd4000f8e0208 */
[----:B------:R-:W-:Y:S05]  /*0240*/  @!P2 BRA `(.L_x_3) ;  /* 0x0000000000c8a947 */ /* 0x000fea0003800000 */
[----:B------:R-:W-:Y:S02]  /*0250*/  IMAD R7, R13, UR4, R11 ;  /* 0x000000040d077c24 */ /* 0x000fe4000f8e020b */
[----:B------:R-:W-:Y:S02]  /*0260*/  IMAD.MOV.U32 R16, RZ, RZ, R12 ;  /* 0x000000ffff107224 */ /* 0x000fe400078e000c */
[----:B------:R-:W-:-:S07]  /*0270*/  IMAD.MOV.U32 R6, RZ, RZ, R10 ;  /* 0x000000ffff067224 */ /* 0x000fce00078e000a */
.L_x_4:
[----:B------:R-:W0:Y:S01]  /*0280*/  LDC.64 R4, c[0x0][0x380] ;  /* 0x0000e000ff047b82 */ /* 0x000e220000000a00 */
[C---:B------:R-:W-:Y:S02]  /*0290*/  R2UR UR6, R14.reuse ;  /* 0x000000000e0672ca */ /* 0x040fe400000e0000 */
[C---:B------:R-:W-:Y:S02]  /*02a0*/  R2UR UR7, R15.reuse ;  /* 0x000000000f0772ca */ /* 0x040fe400000e0000 */
[C---:B------:R-:W-:Y:S02]  /*02b0*/  R2UR UR8, R14.reuse ;  /* 0x000000000e0872ca */ /* 0x040fe400000e0000 */
[C---:B------:R-:W-:Y:S02]  /*02c0*/  R2UR UR9, R15.reuse ;  /* 0x000000000f0972ca */ /* 0x040fe400000e0000 */
[----:B------:R-:W-:Y:S02]  /*02d0*/  R2UR UR10, R14 ;  /* 0x000000000e0a72ca */ /* 0x000fe400000e0000 */
[----:B------:R-:W-:-:S02]  /*02e0*/  R2UR UR11, R15 ;  /* 0x000000000f0b72ca */ /* 0x000fc400000e0000 */
[C---:B------:R-:W-:Y:S02]  /*02f0*/  R2UR UR12, R14.reuse ;  /* 0x000000000e0c72ca */ /* 0x040fe400000e0000 */
[C---:B------:R-:W-:Y:S02]  /*0300*/  R2UR UR13, R15.reuse ;  /* 0x000000000f0d72ca */ /* 0x040fe400000e0000 */
[C---:B------:R-:W-:Y:S02]  /*0310*/  R2UR UR14, R14.reuse ;  /* 0x000000000e0e72ca */ /* 0x040fe400000e0000 */
[----:B------:R-:W-:Y:S01]  /*0320*/  R2UR UR15, R15 ;  /* 0x000000000f0f72ca */ /* 0x000fe200000e0000 */
[----:B0-----:R-:W-:Y:S01]  /*0330*/  IMAD.WIDE R4, R7, 0x4, R4 ;  /* 0x0000000407047825 */ /* 0x001fe200078e0204 */
[----:B------:R-:W-:Y:S02]  /*0340*/  R2UR UR16, R14 ;  /* 0x000000000e1072ca */ /* 0x000fe400000e0000 */
[----:B------:R-:W-:-:S02]  /*0350*/  R2UR UR17, R15 ;  /* 0x000000000f1172ca */ /* 0x000fc400000e0000 */
[----:B------:R-:W2:Y:S04]  /*0360*/  LDG.E R23, desc[UR6][R4.64] ;  /* 0x0000000604177981 */ /* 0x000ea8000c1e1900 */
[----:B------:R-:W2:Y:S04]  /*0370*/  LDG.E R22, desc[UR8][R4.64+0x4] ;  /* 0x0000040804167981 */ /* 0x000ea8000c1e1900 */
[----:B------:R-:W3:Y:S04]  /*0380*/  LDG.E R25, desc[UR10][R4.64+0x8] ;  /* 0x0000080a04197981 */ /* 0x000ee8000c1e1900 */
[----:B------:R-:W3:Y:S04]  /*0390*/  LDG.E R24, desc[UR12][R4.64+0xc] ;  /* 0x00000c0c04187981 */ /* 0x000ee8000c1e1900 */
[----:B------:R-:W4:Y:S04]  /*03a0*/  LDG.E R20, desc[UR6][R4.64+0x10] ;  /* 0x0000100604147981 */ /* 0x000f28000c1e1900 */
[----:B------:R-:W4:Y:S04]  /*03b0*/  LDG.E R21, desc[UR8][R4.64+0x14] ;  /* 0x0000140804157981 */ /* 0x000f28000c1e1900 */
[----:B------:R-:W5:Y:S04]  /*03c0*/  LDG.E R18, desc[UR14][R4.64+0x18] ;  /* 0x0000180e04127981 */ /* 0x000f68000c1e1900 */
[----:B------:R-:W5:Y:S01]  /*03d0*/  LDG.E R19, desc[UR16][R4.64+0x1c] ;  /* 0x00001c1004137981 */ /* 0x000f62000c1e1900 */
[----:B------:R-:W-:-:S02]  /*03e0*/  R2UR UR18, R14 ;  /* 0x000000000e1272ca */ /* 0x000fc400000e0000 */
[C---:B------:R-:W-:Y:S02]  /*03f0*/  R2UR UR19, R15.reuse ;  /* 0x000000000f1372ca */ /* 0x040fe400000e0000 */
[----:B------:R-:W-:Y:S02]  /*0400*/  R2UR UR20, R14 ;  /* 0x000000000e1472ca */ /* 0x000fe400000e0000 */
[----:B------:R-:W-:Y:S02]  /*0410*/  R2UR UR21, R15 ;  /* 0x000000000f1572ca */ /* 0x000fe400000e0000 */
[----:B--2---:R-:W-:Y:S02]  /*0420*/  IADD3 R22, PT, PT, R22, R23, R0 ;  /* 0x0000001716167210 */ /* 0x004fe40007ffe000 */
[----:B------:R-:W2:Y:S04]  /*0430*/  LDG.E R23, desc[UR6][R4.64+0x20] ;  /* 0x0000200604177981 */ /* 0x000ea8000c1e1900 */
[----:B------:R-:W2:Y:S01]  /*0440*/  LDG.E R0, desc[UR8][R4.64+0x24] ;  /* 0x0000240804007981 */ /* 0x000ea2000c1e1900 */
[----:B---3--:R-:W-:-:S03]  /*0450*/  IADD3 R22, PT, PT, R24, R25, R22 ;  /* 0x0000001918167210 */ /* 0x008fc60007ffe016 */
[----:B------:R-:W3:Y:S04]  /*0460*/  LDG.E R25, desc[UR18][R4.64+0x38] ;  /* 0x0000381204197981 */ /* 0x000ee8000c1e1900 */
[----:B------:R-:W3:Y:S01]  /*0470*/  LDG.E R24, desc[UR20][R4.64+0x3c] ;  /* 0x00003c1404187981 */ /* 0x000ee2000c1e1900 */
[----:B----4-:R-:W-:-:S03]  /*0480*/  IADD3 R22, PT, PT, R21, R20, R22 ;  /* 0x0000001415167210 */ /* 0x010fc60007ffe016 */
[----:B------:R-:W4:Y:S04]  /*0490*/  LDG.E R21, desc[UR10][R4.64+0x28] ;  /* 0x0000280a04157981 */ /* 0x000f28000c1e1900 */
[----:B------:R-:W4:Y:S01]  /*04a0*/  LDG.E R20, desc[UR12][R4.64+0x2c] ;  /* 0x00002c0c04147981 */ /* 0x000f22000c1e1900 */
[----:B-----5:R-:W-:-:S03]  /*04b0*/  IADD3 R18, PT, PT, R19, R18, R22 ;  /* 0x0000001213127210 */ /* 0x020fc60007ffe016 */
[----:B------:R-:W5:Y:S04]  /*04c0*/  LDG.E R19, desc[UR14][R4.64+0x30] ;  /* 0x0000300e04137981 */ /* 0x000f68000c1e1900 */
[----:B------:R-:W5:Y:S01]  /*04d0*/  LDG.E R22, desc[UR16][R4.64+0x34] ;  /* 0x0000341004167981 */ /* 0x000f62000c1e1900 */
[----:B------:R-:W-:-:S05]  /*04e0*/  VIADD R16, R16, 0x10 ;  /* 0x0000001010107836 */ /* 0x000fca0000000000 */
[----:B------:R-:W-:Y:S01]  /*04f0*/  ISETP.NE.AND P2, PT, R16, RZ, PT ;  /* 0x000000ff1000720c */ /* 0x000fe20003f45270 */
[----:B------:R-:W-:Y:S02]  /*0500*/  VIADD R6, R6, 0x10 ;  /* 0x0000001006067836 */ /* 0x000fe40000000000 */
[----:B------:R-:W-:Y:S01]  /*0510*/  VIADD R7, R7, 0x10 ;  /* 0x0000001007077836 */ /* 0x000fe20000000000 */
[----:B--2---:R-:W-:-:S04]  /*0520*/  IADD3 R0, PT, PT, R0, R23, R18 ;  /* 0x0000001700007210 */ /* 0x004fc80007ffe012 */
[----:B----4-:R-:W-:-:S04]  /*0530*/  IADD3 R0, PT, PT, R20, R21, R0 ;  /* 0x0000001514007210 */ /* 0x010fc80007ffe000 */
[----:B-----5:R-:W-:-:S04]  /*0540*/  IADD3 R0, PT, PT, R22, R19, R0 ;  /* 0x0000001316007210 */ /* 0x020fc80007ffe000 */
[----:B---3--:R-:W-:Y:S01]  /*0550*/  IADD3 R0, PT, PT, R24, R25, R0 ;  /* 0x0000001918007210 */ /* 0x008fe20007ffe000 */
[----:B------:R-:W-:Y:S06]  /*0560*/  @P2 BRA `(.L_x_4) ;  /* 0xfffffffc00442947 */ /* 0x000fec000383ffff */
.L_x_3:
[----:B------:R-:W-:Y:S01]  /*0570*/  @P0 IMAD.IADD R7, R17, 0x1, R6 ;  /* 0x0000000111070824 */ /* 0x000fe200078e0206 */
[----:B------:R-:W-:Y:S01]  /*0580*/  @P0 R2UR UR6, R14 ;  /* 0x000000000e0602ca */ /* 0x000fe200000e0000 */
[----:B------:R-:W-:Y:S01]  /*0590*/  @P0 VIADD R6, R6, 0x8 ;  /* 0x0000000806060836 */ /* 0x000fe20000000000 */
[----:B------:R-:W-:Y:S02]  /*05a0*/  @P0 R2UR UR7, R15 ;  /* 0x000000000f0702ca */ /* 0x000fe400000e0000 */
[----:B------:R-:W-:Y:S01]  /*05b0*/  @P0 R2UR UR8, R14 ;  /* 0x000000000e0802ca */ /* 0x000fe200000e0000 */
[----:B------:R-:W-:Y:S01]  /*05c0*/  @P1 IMAD.IADD R5, R17, 0x1, R6 ;  /* 0x0000000111051824 */ /* 0x000fe200078e0206 */
[C---:B------:R-:W-:Y:S01]  /*05d0*/  @P0 R2UR UR9, R15.reuse ;  /* 0x000000000f0902ca */ /* 0x040fe200000e0000 */
[----:B------:R-:W-:Y:S01]  /*05e0*/  @P1 VIADD R6, R6, 0x4 ;  /* 0x0000000406061836 */ /* 0x000fe20000000000 */
[C---:B------:R-:W-:Y:S02]  /*05f0*/  @P0 R2UR UR10, R14.reuse ;  /* 0x000000000e0a02ca */ /* 0x040fe400000e0000 */
[----:B------:R-:W-:Y:S01]  /*0600*/  @P0 R2UR UR11, R15 ;  /* 0x000000000f0b02ca */ /* 0x000fe200000e0000 */
[----:B------:R-:W-:Y:S01]  /*0610*/  IMAD.IADD R27, R17, 0x1, R6 ;  /* 0x00000001111b7824 */ /* 0x000fe200078e0206 */
[----:B------:R-:W-:Y:S01]  /*0620*/  @P0 R2UR UR12, R14 ;  /* 0x000000000e0c02ca */ /* 0x000fe200000e0000 */
[----:B-1----:R-:W-:Y:S01]  /*0630*/  @P0 IMAD.WIDE R6, R7, 0x4, R2 ;  /* 0x0000000407060825 */ /* 0x002fe200078e0202 */
[----:B------:R-:W-:-:S02]  /*0640*/  @P0 R2UR UR13, R15 ;  /* 0x000000000f0d02ca */ /* 0x000fc400000e0000 */
[C---:B------:R-:W-:Y:S02]  /*0650*/  @P0 R2UR UR14, R14.reuse ;  /* 0x000000000e0e02ca */ /* 0x040fe400000e0000 */
[C---:B------:R-:W-:Y:S01]  /*0660*/  @P0 R2UR UR15, R15.reuse ;  /* 0x000000000f0f02ca */ /* 0x040fe200000e0000 */
[----:B------:R-:W2:Y:S01]  /*0670*/  @P0 LDG.E R17, desc[UR6][R6.64] ;  /* 0x0000000606110981 */ /* 0x000ea2000c1e1900 */
[C---:B------:R-:W-:Y:S02]  /*0680*/  @P0 R2UR UR16, R14.reuse ;  /* 0x000000000e1002ca */ /* 0x040fe400000e0000 */
[C---:B------:R-:W-:Y:S01]  /*0690*/  @P0 R2UR UR17, R15.reuse ;  /* 0x000000000f1102ca */ /* 0x040fe200000e0000 */
[----:B------:R-:W2:Y:S01]  /*06a0*/  @P0 LDG.E R22, desc[UR8][R6.64+0x4] ;  /* 0x0000040806160981 */ /* 0x000ea2000c1e1900 */
[C---:B------:R-:W-:Y:S02]  /*06b0*/  @P0 R2UR UR18, R14.reuse ;  /* 0x000000000e1202ca */ /* 0x040fe400000e0000 */
[----:B------:R-:W-:Y:S01]  /*06c0*/  @P0 R2UR UR19, R15 ;  /* 0x000000000f1302ca */ /* 0x000fe200000e0000 */
[----:B------:R-:W3:Y:S01]  /*06d0*/  @P0 LDG.E R21, desc[UR10][R6.64+0x8] ;  /* 0x0000080a06150981 */ /* 0x000ee2000c1e1900 */
[----:B------:R-:W-:-:S02]  /*06e0*/  @P0 R2UR UR20, R14 ;  /* 0x000000000e1402ca */ /* 0x000fc400000e0000 */
[C---:B------:R-:W-:Y:S01]  /*06f0*/  @P0 R2UR UR21, R15.reuse ;  /* 0x000000000f1502ca */ /* 0x040fe200000e0000 */
[----:B------:R-:W3:Y:S01]  /*0700*/  @P0 LDG.E R20, desc[UR12][R6.64+0xc] ;  /* 0x00000c0c06140981 */ /* 0x000ee2000c1e1900 */
[C---:B------:R-:W-:Y:S02]  /*0710*/  @P1 R2UR UR6, R14.reuse ;  /* 0x000000000e0612ca */ /* 0x040fe400000e0000 */
[C---:B------:R-:W-:Y:S01]  /*0720*/  @P1 R2UR UR7, R15.reuse ;  /* 0x000000000f0712ca */ /* 0x040fe200000e0000 */
[----:B------:R-:W4:Y:S01]  /*0730*/  @P0 LDG.E R19, desc[UR14][R6.64+0x10] ;  /* 0x0000100e06130981 */ /* 0x000f22000c1e1900 */
[----:B------:R-:W-:Y:S02]  /*0740*/  @P1 R2UR UR8, R14 ;  /* 0x000000000e0812ca */ /* 0x000fe400000e0000 */
[----:B------:R-:W-:Y:S01]  /*0750*/  @P1 R2UR UR9, R15 ;  /* 0x000000000f0912ca */ /* 0x000fe200000e0000 */
[----:B------:R-:W4:Y:S01]  /*0760*/  @P0 LDG.E R18, desc[UR16][R6.64+0x14] ;  /* 0x0000141006120981 */ /* 0x000f22000c1e1900 */
[----:B------:R-:W-:-:S02]  /*0770*/  LOP3.LUT P2, RZ, R9, 0x1, RZ, 0xc0, !PT ;  /* 0x0000000109ff7812 */ /* 0x000fc4000784c0ff */
[C---:B------:R-:W-:Y:S01]  /*0780*/  @P1 R2UR UR10, R14.reuse ;  /* 0x000000000e0a12ca */ /* 0x040fe200000e0000 */
[----:B------:R-:W-:Y:S01]  /*0790*/  @P1 IMAD.WIDE R4, R5, 0x4, R2 ;  /* 0x0000000405041825 */ /* 0x000fe200078e0202 */
[C---:B------:R-:W-:Y:S01]  /*07a0*/  @P1 R2UR UR11, R15.reuse ;  /* 0x000000000f0b12ca */ /* 0x040fe200000e0000 */
[----:B------:R-:W5:Y:S01]  /*07b0*/  @P0 LDG.E R16, desc[UR18][R6.64+0x18] ;  /* 0x0000181206100981 */ /* 0x000f62000c1e1900 */
[C---:B------:R-:W-:Y:S02]  /*07c0*/  @P1 R2UR UR12, R14.reuse ;  /* 0x000000000e0c12ca */ /* 0x040fe400000e0000 */
[C---:B------:R-:W-:Y:S01]  /*07d0*/  @P1 R2UR UR13, R15.reuse ;  /* 0x000000000f0d12ca */ /* 0x040fe200000e0000 */
[----:B------:R-:W5:Y:S01]  /*07e0*/  @P0 LDG.E R25, desc[UR20][R6.64+0x1c] ;  /* 0x00001c1406190981 */ /* 0x000f62000c1e1900 */
[C---:B------:R-:W-:Y:S02]  /*07f0*/  R2UR UR14, R14.reuse ;  /* 0x000000000e0e72ca */ /* 0x040fe400000e0000 */
[----:B------:R-:W-:Y:S01]  /*0800*/  R2UR UR15, R15 ;  /* 0x000000000f0f72ca */ /* 0x000fe200000e0000 */
[----:B------:R-:W5:Y:S01]  /*0810*/  @P1 LDG.E R24, desc[UR6][R4.64] ;  /* 0x0000000604181981 */ /* 0x000f62000c1e1900 */
[----:B------:R-:W-:-:S02]  /*0820*/  @P2 R2UR UR16, R14 ;  /* 0x000000000e1022ca */ /* 0x000fc400000e0000 */
[C---:B------:R-:W-:Y:S01]  /*0830*/  @P2 R2UR UR17, R15.reuse ;  /* 0x000000000f1122ca */ /* 0x040fe200000e0000 */
[----:B------:R-:W5:Y:S01]  /*0840*/  @P1 LDG.E R23, desc[UR8][R4.64+0x4] ;  /* 0x0000040804171981 */ /* 0x000f62000c1e1900 */
[----:B------:R-:W-:Y:S02]  /*0850*/  @P2 R2UR UR18, R14 ;  /* 0x000000000e1222ca */ /* 0x000fe400000e0000 */
[----:B------:R-:W-:Y:S01]  /*0860*/  @P2 R2UR UR19, R15 ;  /* 0x000000000f1322ca */ /* 0x000fe200000e0000 */
[----:B------:R-:W-:Y:S01]  /*0870*/  IMAD.WIDE R2, R27, 0x4, R2 ;  /* 0x000000041b027825 */ /* 0x000fe200078e0202 */
[----:B------:R-:W5:Y:S04]  /*0880*/  @P1 LDG.E R26, desc[UR10][R4.64+0x8] ;  /* 0x0000080a041a1981 */ /* 0x000f68000c1e1900 */
[----:B------:R-:W5:Y:S04]  /*0890*/  @P1 LDG.E R28, desc[UR12][R4.64+0xc] ;  /* 0x00000c0c041c1981 */ /* 0x000f68000c1e1900 */
[----:B------:R-:W5:Y:S04]  /*08a0*/  LDG.E R29, desc[UR14][R2.64] ;  /* 0x0000000e021d7981 */ /* 0x000f68000c1e1900 */
[----:B------:R-:W5:Y:S04]  /*08b0*/  @P2 LDG.E R27, desc[UR16][R2.64+0x4] ;  /* 0x00000410021b2981 */ /* 0x000f68000c1e1900 */
[----:B------:R-:W5:Y:S01]  /*08c0*/  @P2 LDG.E R6, desc[UR18][R2.64+0x8] ;  /* 0x0000081202062981 */ /* 0x000f62000c1e1900 */
[C---:B------:R-:W-:Y:S01]  /*08d0*/  ISETP.NE.AND P3, PT, R13.reuse, R9, PT ;  /* 0x000000090d00720c */ /* 0x040fe20003f65270 */
[----:B------:R-:W-:Y:S01]  /*08e0*/  VIADD R13, R13, 0x1 ;  /* 0x000000010d0d7836 */ /* 0x000fe20000000000 */
[----:B--2---:R-:W-:-:S04]  /*08f0*/  @P0 IADD3 R17, PT, PT, R22, R17, R0 ;  /* 0x0000001116110210 */ /* 0x004fc80007ffe000 */
[----:B---3--:R-:W-:-:S04]  /*0900*/  @P0 IADD3 R17, PT, PT, R20, R21, R17 ;  /* 0x0000001514110210 */ /* 0x008fc80007ffe011 */
[----:B----4-:R-:W-:-:S04]  /*0910*/  @P0 IADD3 R17, PT, PT, R18, R19, R17 ;  /* 0x0000001312110210 */ /* 0x010fc80007ffe011 */
[----:B-----5:R-:W-:-:S04]  /*0920*/  @P0 IADD3 R0, PT, PT, R25, R16, R17 ;  /* 0x0000001019000210 */ /* 0x020fc80007ffe011 */
[----:B------:R-:W-:-:S04]  /*0930*/  @P1 IADD3 R23, PT, PT, R23, R24, R0 ;  /* 0x0000001817171210 */ /* 0x000fc80007ffe000 */
[----:B------:R-:W-:-:S05]  /*0940*/  @P1 IADD3 R0, PT, PT, R28, R26, R23 ;  /* 0x0000001a1c001210 */ /* 0x000fca0007ffe017 */
[----:B------:R-:W-:-:S05]  /*0950*/  IMAD.IADD R0, R29, 0x1, R0 ;  /* 0x000000011d007824 */ /* 0x000fca00078e0200 */
[----:B------:R-:W-:Y:S01]  /*0960*/  @P2 IADD3 R0, PT, PT, R6, R27, R0 ;  /* 0x0000001b06002210 */ /* 0x000fe20007ffe000 */
[----:B------:R-:W-:Y:S06]  /*0970*/  @P3 BRA `(.L_x_5) ;  /* 0xfffffff8001c3947 */ /* 0x000fec000383ffff */
.L_x_2:
[----:B------:R-:W-:Y:S01]  /*0980*/  LEA R9, R9, 0x1, 0x1 ;  /* 0x0000000109097811 */ /* 0x000fe200078e08ff */
[----:B------:R-:W0:Y:S01]  /*0990*/  LDCU UR4, c[0x0][0x39c] ;  /* 0x00007380ff0477ac */ /* 0x000e220008000800 */
[----:B------:R-:W-:Y:S02]  /*09a0*/  IABS R6, R0 ;  /* 0x0000000000067213 */ /* 0x000fe40000000000 */
[-C--:B------:R-:W-:Y:S02]  /*09b0*/  IABS R2, R9.reuse ;  /* 0x0000000900027213 */ /* 0x080fe40000000000 */
[-C--:B------:R-:W-:Y:S02]  /*09c0*/  IABS R10, R9.reuse ;  /* 0x00000009000a7213 */ /* 0x080fe40000000000 */
[----:B------:R-:W1:Y:S01]  /*09d0*/  I2F.RP R3, R2 ;  /* 0x0000000200037306 */ /* 0x000e620000209400 */
[----:B------:R-:W-:Y:S02]  /*09e0*/  LOP3.LUT R0, R0, R9, RZ, 0x3c, !PT ;  /* 0x0000000900007212 */ /* 0x000fe400078e3cff */
[----:B------:R-:W-:Y:S01]  /*09f0*/  IMAD.MOV R10, RZ, RZ, -R10 ;  /* 0x000000ffff0a7224 */ /* 0x000fe200078e0a0a */
[----:B------:R-:W-:-:S02]  /*0a00*/  R2UR UR6, R14 ;  /* 0x000000000e0672ca */ /* 0x000fc400000e0000 */
[----:B------:R-:W-:Y:S02]  /*0a10*/  ISETP.GE.AND P2, PT, R0, RZ, PT ;  /* 0x000000ff0000720c */ /* 0x000fe40003f46270 */
[----:B------:R-:W-:Y:S02]  /*0a20*/  LOP3.LUT R0, RZ, R9, RZ, 0x33, !PT ;  /* 0x00000009ff007212 */ /* 0x000fe400078e33ff */
[----:B------:R-:W-:Y:S01]  /*0a30*/  R2UR UR7, R15 ;  /* 0x000000000f0772ca */ /* 0x000fe200000e0000 */
[----:B-1----:R-:W1:Y:S02]  /*0a40*/  MUFU.RCP R3, R3 ;  /* 0x0000000300037308 */ /* 0x002e640000001000 */
[----:B-1----:R-:W-:-:S06]  /*0a50*/  VIADD R4, R3, 0xffffffe ;  /* 0x0ffffffe03047836 */ /* 0x002fcc0000000000 */
[----:B------:R1:W2:Y:S02]  /*0a60*/  F2I.FTZ.U32.TRUNC.NTZ R5, R4 ;  /* 0x0000000400057305 */ /* 0x0002a4000021f000 */
[----:B-1----:R-:W-:Y:S02]  /*0a70*/  IMAD.MOV.U32 R4, RZ, RZ, RZ ;  /* 0x000000ffff047224 */ /* 0x002fe400078e00ff */
[----:B--2---:R-:W-:-:S04]  /*0a80*/  IMAD.MOV R7, RZ, RZ, -R5 ;  /* 0x000000ffff077224 */ /* 0x004fc800078e0a05 */
[----:B------:R-:W-:-:S04]  /*0a90*/  IMAD R7, R7, R2, RZ ;  /* 0x0000000207077224 */ /* 0x000fc800078e02ff */
[----:B------:R-:W-:-:S06]  /*0aa0*/  IMAD.HI.U32 R5, R5, R7, R4 ;  /* 0x0000000705057227 */ /* 0x000fcc00078e0004 */
[----:B------:R-:W-:-:S04]  /*0ab0*/  IMAD.HI.U32 R3, R5, R6, RZ ;  /* 0x0000000605037227 */ /* 0x000fc800078e00ff */
[----:B------:R-:W-:-:S05]  /*0ac0*/  IMAD R7, R3, R10, R6 ;  /* 0x0000000a03077224 */ /* 0x000fca00078e0206 */
[----:B------:R-:W-:-:S13]  /*0ad0*/  ISETP.GT.U32.AND P1, PT, R2, R7, PT ;  /* 0x000000070200720c */ /* 0x000fda0003f24070 */
[----:B------:R-:W-:Y:S02]  /*0ae0*/  @!P1 IMAD.IADD R7, R7, 0x1, -R2 ;  /* 0x0000000107079824 */ /* 0x000fe400078e0a02 */
[----:B------:R-:W-:-:S03]  /*0af0*/  @!P1 VIADD R3, R3, 0x1 ;  /* 0x0000000103039836 */ /* 0x000fc60000000000 */
[----:B------:R-:W-:-:S13]  /*0b00*/  ISETP.GE.U32.AND P0, PT, R7, R2, PT ;  /* 0x000000020700720c */ /* 0x000fda0003f06070 */
[----:B------:R-:W-:Y:S01]  /*0b10*/  @P0 VIADD R3, R3, 0x1 ;  /* 0x0000000103030836 */ /* 0x000fe20000000000 */
[----:B------:R-:W-:-:S03]  /*0b20*/  ISETP.NE.AND P0, PT, R9, RZ, PT ;  /* 0x000000ff0900720c */ /* 0x000fc60003f05270 */
[----:B------:R-:W-:-:S05]  /*0b30*/  @!P2 IMAD.MOV R3, RZ, RZ, -R3 ;  /* 0x000000ffff03a224 */ /* 0x000fca00078e0a03 */
[----:B------:R-:W-:-:S04]  /*0b40*/  SEL R4, R0, R3, !P0 ;  /* 0x0000000300047207 */ /* 0x000fc80004000000 */
[----:B------:R-:W-:Y:S02]  /*0b50*/  IABS R6, R4 ;  /* 0x0000000400067213 */ /* 0x000fe40000000000 */
[----:B------:R-:W-:-:S03]  /*0b60*/  LOP3.LUT R4, R4, R9, RZ, 0x3c, !PT ;  /* 0x0000000904047212 */ /* 0x000fc600078e3cff */
[----:B------:R-:W-:Y:S01]  /*0b70*/  IMAD.HI.U32 R5, R5, R6, RZ ;  /* 0x0000000605057227 */ /* 0x000fe200078e00ff */
[----:B------:R-:W-:-:S03]  /*0b80*/  ISETP.GE.AND P3, PT, R4, RZ, PT ;  /* 0x000000ff0400720c */ /* 0x000fc60003f66270 */
[----:B------:R-:W-:-:S05]  /*0b90*/  IMAD R3, R5, R10, R6 ;  /* 0x0000000a05037224 */ /* 0x000fca00078e0206 */
[----:B------:R-:W-:-:S13]  /*0ba0*/  ISETP.GT.U32.AND P2, PT, R2, R3, PT ;  /* 0x000000030200720c */ /* 0x000fda0003f44070 */
[----:B------:R-:W-:Y:S02]  /*0bb0*/  @!P2 IMAD.IADD R3, R3, 0x1, -R2 ;  /* 0x000000010303a824 */ /* 0x000fe400078e0a02 */
[----:B------:R-:W-:-:S03]  /*0bc0*/  @!P2 VIADD R5, R5, 0x1 ;  /* 0x000000010505a836 */ /* 0x000fc60000000000 */
[----:B------:R-:W-:Y:S02]  /*0bd0*/  ISETP.GE.U32.AND P1, PT, R3, R2, PT ;  /* 0x000000020300720c */ /* 0x000fe40003f26070 */
[----:B------:R-:W1:Y:S11]  /*0be0*/  LDC.64 R2, c[0x0][0x388] ;  /* 0x0000e200ff027b82 */ /* 0x000e760000000a00 */
[----:B------:R-:W-:-:S04]  /*0bf0*/  @P1 VIADD R5, R5, 0x1 ;  /* 0x0000000105051836 */ /* 0x000fc80000000000 */
[----:B------:R-:W-:-:S05]  /*0c00*/  @!P3 IMAD.MOV R5, RZ, RZ, -R5 ;  /* 0x000000ffff05b224 */ /* 0x000fca00078e0a05 */
[----:B------:R-:W-:Y:S01]  /*0c10*/  SEL R5, R0, R5, !P0 ;  /* 0x0000000500057207 */ /* 0x000fe20004000000 */
[----:B-1----:R-:W-:-:S04]  /*0c20*/  IMAD.WIDE R2, R8, 0x4, R2 ;  /* 0x0000000408027825 */ /* 0x002fc800078e0202 */
[----:B0-----:R-:W-:Y:S01]  /*0c30*/  VIADD R8, R8, UR4 ;  /* 0x0000000408087c36 */ /* 0x001fe20008000000 */
[----:B------:R1:W-:Y:S04]  /*0c40*/  STG.E desc[UR6][R2.64], R5 ;  /* 0x0000000502007986 */ /* 0x0003e8000c101906 */
[----:B------:R-:W-:-:S13]  /*0c50*/  ISETP.GE.AND P0, PT, R8, UR5, PT ;  /* 0x0000000508007c0c */ /* 0x000fda000bf06270 */
[----:B-1----:R-:W-:Y:S05]  /*0c60*/  @!P0 BRA `(.L_x_6) ;  /* 0xfffffff400188947 */ /* 0x002fea000383ffff */
.L_x_1:
[----:B------:R-:W-:Y:S05]  /*0c70*/  BSYNC.RECONVERGENT B0 ;  /* 0x0000000000007941 */ /* 0x000fea0003800200 */
.L_x_0:
[----:B------:R-:W-:Y:S06]  /*0c80*/  MEMBAR.SC.GPU ;  /* 0x0000000000007992 */ /* 0x000fec0000002000 */
[----:B------:R-:W-:-:S00]  /*0c90*/  ERRBAR ;  /* 0x00000000000079ab */ /* 0x000fc00000000000 */
[----:B------:R-:W-:Y:S06]  /*0ca0*/  CGAERRBAR ;  /* 0x00000000000075ab */ /* 0x000fec0000000000 */
[----:B------:R-:W-:Y:S01]  /*0cb0*/  CCTL.IVALL ;  /* 0x00000000ff00798f */ /* 0x000fe20002000000 */
[----:B------:R-:W-:Y:S05]  /*0cc0*/  EXIT ;  /* 0x000000000000794d */ /* 0x000fea0003800000 */
.L_x_7:
[----:B------:R-:W-:-:S00]  /*0cd0*/  BRA `(.L_x_7) ;  /* 0xfffffffc00fc7947 */ /* 0x000fc0000383ffff */
[----:B------:R-:W-:-:S00]  /*0ce0*/  NOP ;  /* 0x0000000000007918 */ /* 0x000fc00000000000 */
        /* <DEDUP_REMOVED lines=9> */
.L_x_8:


//--------------------- .nv.global.init           --------------------------
	.section	.nv.global.init,"aw",@progbits
	.align	4
.nv.global.init:
	.type		dist,@object
	.size		dist,(.L_0 - dist)
dist:
        /*0000*/ 	.byte	0x04, 0x00, 0x00, 0x00
.L_0:


//--------------------- .nv.shared.reserved.0     --------------------------
	.section	.nv.shared.reserved.0,"aw",@nobits
	.weak		__nv_reservedSMEM_offset_0_alias
	.size		__nv_reservedSMEM_offset_0_alias, 0, 64
	.other		__nv_reservedSMEM_offset_0_alias,@"STO_CUDA_RESERVED_SHARED STV_DEFAULT"
__nv_reservedSMEM_offset_0_alias:
	.zero		0
	.zero		64


//--------------------- .nv.constant0._Z3GPUPiS_iiiii --------------------------
	.section	.nv.constant0._Z3GPUPiS_iiiii,"a",@progbits
	.sectionflags	@""
	.align	4
.nv.constant0._Z3GPUPiS_iiiii:
	.zero		932


//--------------------- SYMBOLS --------------------------

	.type		.nv.reservedSmem.offset0,@object
	.size		.nv.reservedSmem.offset0,0x4
